//
// Generated by NVIDIA NVVM Compiler
//
// Compiler Build ID: CL-36424714
// Cuda compilation tools, release 13.0, V13.0.88
// Based on NVVM 20.0.0
//

.version 9.0
.target sm_100
.address_size 64

	// .globl	_Z9sum_arrayPiS_m
.extern .func  (.param .b32 func_retval0) vprintf
(
	.param .b64 vprintf_param_0,
	.param .b64 vprintf_param_1
)
;
.global .align 1 .b8 $str[18] = {105, 110, 115, 105, 100, 101, 32, 115, 117, 109, 95, 97, 114, 114, 97, 121, 10};
.global .align 1 .b8 $str$1[12] = {112, 97, 114, 97, 109, 58, 32, 37, 108, 117, 10};

.visible .entry _Z9sum_arrayPiS_m(
	.param .u64 .ptr .align 1 _Z9sum_arrayPiS_m_param_0,
	.param .u64 .ptr .align 1 _Z9sum_arrayPiS_m_param_1,
	.param .u64 _Z9sum_arrayPiS_m_param_2
)
{
	.local .align 8 .b8 	__local_depot0[8];
	.reg .b64 	%SP;
	.reg .b64 	%SPL;
	.reg .b32 	%r<26>;
	.reg .b64 	%rd<12>;

	mov.u64 	%SPL, __local_depot0;
	cvta.local.u64 	%SP, %SPL;
	ld.param.u64 	%rd1, [_Z9sum_arrayPiS_m_param_0];
	ld.param.u64 	%rd2, [_Z9sum_arrayPiS_m_param_1];
	ld.param.u64 	%rd3, [_Z9sum_arrayPiS_m_param_2];
	add.u64 	%rd4, %SP, 0;
	add.u64 	%rd5, %SPL, 0;
	mov.u64 	%rd6, $str;
	cvta.global.u64 	%rd7, %rd6;
	{ // callseq 0, 0
	.param .b64 param0;
	st.param.b64 	[param0], %rd7;
	.param .b64 param1;
	st.param.b64 	[param1], 0;
	.param .b32 retval0;
	call.uni (retval0), 
	vprintf, 
	(
	param0, 
	param1
	);
	ld.param.b32 	%r1, [retval0];
	} // callseq 0
	st.local.u64 	[%rd5], %rd3;
	mov.u64 	%rd8, $str$1;
	cvta.global.u64 	%rd9, %rd8;
	{ // callseq 1, 0
	.param .b64 param0;
	st.param.b64 	[param0], %rd9;
	.param .b64 param1;
	st.param.b64 	[param1], %rd4;
	.param .b32 retval0;
	call.uni (retval0), 
	vprintf, 
	(
	param0, 
	param1
	);
	ld.param.b32 	%r3, [retval0];
	} // callseq 1
	cvta.to.global.u64 	%rd10, %rd2;
	ld.global.u32 	%r5, [%rd10];
	cvta.to.global.u64 	%rd11, %rd1;
	ld.global.u32 	%r6, [%rd11];
	add.s32 	%r7, %r5, %r6;
	st.global.u32 	[%rd10], %r7;
	ld.global.u32 	%r8, [%rd11+4];
	add.s32 	%r9, %r7, %r8;
	st.global.u32 	[%rd10], %r9;
	ld.global.u32 	%r10, [%rd11+8];
	add.s32 	%r11, %r9, %r10;
	st.global.u32 	[%rd10], %r11;
	ld.global.u32 	%r12, [%rd11+12];
	add.s32 	%r13, %r11, %r12;
	st.global.u32 	[%rd10], %r13;
	ld.global.u32 	%r14, [%rd11+16];
	add.s32 	%r15, %r13, %r14;
	st.global.u32 	[%rd10], %r15;
	ld.global.u32 	%r16, [%rd11+20];
	add.s32 	%r17, %r15, %r16;
	st.global.u32 	[%rd10], %r17;
	ld.global.u32 	%r18, [%rd11+24];
	add.s32 	%r19, %r17, %r18;
	st.global.u32 	[%rd10], %r19;
	ld.global.u32 	%r20, [%rd11+28];
	add.s32 	%r21, %r19, %r20;
	st.global.u32 	[%rd10], %r21;
	ld.global.u32 	%r22, [%rd11+32];
	add.s32 	%r23, %r21, %r22;
	st.global.u32 	[%rd10], %r23;
	ld.global.u32 	%r24, [%rd11+36];
	add.s32 	%r25, %r23, %r24;
	st.global.u32 	[%rd10], %r25;
	ret;

}


// ===== COMPILED SASS (sm_100) =====

	.target	sm_100

	.elftype	@"ET_EXEC"


//--------------------- .note.nv.tkinfo           --------------------------
	.section	.note.nv.tkinfo,"",@"SHT_NOTE"
	.sectionflags	@"SHF_NOTE_NV_TKINFO"
	.tkinfo
        /*0018*/ 	.word	0x00000002
        /*0030*/ 	.string	""
        /*0030*/ 	.string	"ptxas"
        /*0030*/ 	.string	"Cuda compilation tools, release 13.0, V13.0.88"
        /*0030*/ 	.string	"Build cuda_13.0.r13.0/compiler.36424714_0"
        /*0030*/ 	.string	"-arch sm_100 -m 64 "



//--------------------- .note.nv.cuinfo           --------------------------
	.section	.note.nv.cuinfo,"",@"SHT_NOTE"
	.sectionflags	@"SHF_NOTE_NV_CUINFO"
        /*0018*/ 	.short	0x0002
        /*001a*/ 	.short	0x0064
        /*001c*/ 	.short	0x0082
	.zero		2


//--------------------- .nv.info                  --------------------------
	.section	.nv.info,"",@"SHT_CUDA_INFO"
	.align	4


	//----- nvinfo : EIATTR_REGCOUNT
	.align		4
        /*0000*/ 	.byte	0x04, 0x2f
        /*0002*/ 	.short	(.L_3 - .L_2)
	.align		4
.L_2:
        /*0004*/ 	.word	index@(_Z9sum_arrayPiS_m)
        /*0008*/ 	.word	0x00000018


	//----- nvinfo : EIATTR_FRAME_SIZE
	.align		4
.L_3:
        /*000c*/ 	.byte	0x04, 0x11
        /*000e*/ 	.short	(.L_5 - .L_4)
	.align		4
.L_4:
        /*0010*/ 	.word	index@(_Z9sum_arrayPiS_m)
        /*0014*/ 	.word	0x00000008


	//----- nvinfo : EIATTR_MIN_STACK_SIZE
	.align		4
.L_5:
        /*0018*/ 	.byte	0x04, 0x12
        /*001a*/ 	.short	(.L_7 - .L_6)
	.align		4
.L_6:
        /*001c*/ 	.word	index@(_Z9sum_arrayPiS_m)
        /*0020*/ 	.word	0x00000008
.L_7:


//--------------------- .nv.compat                --------------------------
	.section	.nv.compat,"",@"SHT_CUDA_COMPAT_INFO"
	.align	4
        /*0000*/ 	.byte	0x02, 0x09, 0x00, 0x00, 0x02, 0x02, 0x01, 0x00, 0x02, 0x05, 0x05, 0x00, 0x03, 0x07, 0x01, 0x01
        /*0010*/ 	.byte	0x02, 0x03, 0x00, 0x00, 0x02, 0x06, 0x01, 0x00, 0x04, 0x0b, 0x08, 0x00, 0x09, 0x00, 0x00, 0x00
        /*0020*/ 	.byte	0x00, 0x00, 0x00, 0x00


//--------------------- .nv.info._Z9sum_arrayPiS_m --------------------------
	.section	.nv.info._Z9sum_arrayPiS_m,"",@"SHT_CUDA_INFO"
	.sectionflags	@""
	.align	4


	//----- nvinfo : EIATTR_CUDA_API_VERSION
	.align		4
        /*0000*/ 	.byte	0x04, 0x37
        /*0002*/ 	.short	(.L_9 - .L_8)
.L_8:
        /*0004*/ 	.word	0x00000082


	//----- nvinfo : EIATTR_KPARAM_INFO
	.align		4
.L_9:
        /*0008*/ 	.byte	0x04, 0x17
        /*000a*/ 	.short	(.L_11 - .L_10)
.L_10:
        /*000c*/ 	.word	0x00000000
        /*0010*/ 	.short	0x0002
        /*0012*/ 	.short	0x0010
        /*0014*/ 	.byte	0x00, 0xf0, 0x21, 0x00


	//----- nvinfo : EIATTR_KPARAM_INFO
	.align		4
.L_11:
        /*0018*/ 	.byte	0x04, 0x17
        /*001a*/ 	.short	(.L_13 - .L_12)
.L_12:
        /*001c*/ 	.word	0x00000000
        /*0020*/ 	.short	0x0001
        /*0022*/ 	.short	0x0008
        /*0024*/ 	.byte	0x00, 0xf5, 0x21, 0x00


	//----- nvinfo : EIATTR_KPARAM_INFO
	.align		4
.L_13:
        /*0028*/ 	.byte	0x04, 0x17
        /*002a*/ 	.short	(.L_15 - .L_14)
.L_14:
        /*002c*/ 	.word	0x00000000
        /*0030*/ 	.short	0x0000
        /*0032*/ 	.short	0x0000
        /*0034*/ 	.byte	0x00, 0xf5, 0x21, 0x00


	//----- nvinfo : EIATTR_SPARSE_MMA_MASK
	.align		4
.L_15:
        /*0038*/ 	.byte	0x03, 0x50
        /*003a*/ 	.short	0x0000


	//----- nvinfo : EIATTR_MAXREG_COUNT
	.align		4
        /*003c*/ 	.byte	0x03, 0x1b
        /*003e*/ 	.short	0x00ff


	//----- nvinfo : EIATTR_EXTERNS
	.align		4
        /*0040*/ 	.byte	0x04, 0x0f
        /*0042*/ 	.short	(.L_17 - .L_16)


	//   ....[0]....
	.align		4
.L_16:
        /*0044*/ 	.word	index@(vprintf)


	//----- nvinfo : EIATTR_MERCURY_ISA_VERSION
	.align		4
.L_17:
        /*0048*/ 	.byte	0x03, 0x5f
        /*004a*/ 	.short	0x0101


	//----- nvinfo : EIATTR_VRC_CTA_INIT_COUNT
	.align		4
        /*004c*/ 	.byte	0x02, 0x4a
	.zero		1
	.zero		1


	//----- nvinfo : EIATTR_SYSCALL_OFFSETS
	.align		4
        /*0050*/ 	.byte	0x04, 0x46
        /*0052*/ 	.short	(.L_19 - .L_18)


	//   ....[0]....
.L_18:
        /*0054*/ 	.word	0x000000d0


	//   ....[1]....
        /*0058*/ 	.word	0x00000180


	//----- nvinfo : EIATTR_EXIT_INSTR_OFFSETS
	.align		4
.L_19:
        /*005c*/ 	.byte	0x04, 0x1c
        /*005e*/ 	.short	(.L_21 - .L_20)


	//   ....[0]....
.L_20:
        /*0060*/ 	.word	0x000003e0


	//----- nvinfo : EIATTR_CBANK_PARAM_SIZE
	.align		4
.L_21:
        /*0064*/ 	.byte	0x03, 0x19
        /*0066*/ 	.short	0x0018


	//----- nvinfo : EIATTR_PARAM_CBANK
	.align		4
        /*0068*/ 	.byte	0x04, 0x0a
        /*006a*/ 	.short	(.L_23 - .L_22)
	.align		4
.L_22:
        /*006c*/ 	.word	index@(.nv.constant0._Z9sum_arrayPiS_m)
        /*0070*/ 	.short	0x0380
        /*0072*/ 	.short	0x0018


	//----- nvinfo : EIATTR_SW_WAR
	.align		4
.L_23:
        /*0074*/ 	.byte	0x04, 0x36
        /*0076*/ 	.short	(.L_25 - .L_24)
.L_24:
        /*0078*/ 	.word	0x00000008
.L_25:


//--------------------- .nv.callgraph             --------------------------
	.section	.nv.callgraph,"",@"SHT_CUDA_CALLGRAPH"
	.align	4
	.sectionentsize	8
	.align		4
        /*0000*/ 	.word	0x00000000
	.align		4
        /*0004*/ 	.word	0xffffffff
	.align		4
        /*0008*/ 	.word	index@(_Z9sum_arrayPiS_m)
	.align		4
        /*000c*/ 	.word	index@(vprintf)
	.align		4
        /*0010*/ 	.word	0x00000000
	.align		4
        /*0014*/ 	.word	0xfffffffe
	.align		4
        /*0018*/ 	.word	0x00000000
	.align		4
        /*001c*/ 	.word	0xfffffffd
	.align		4
        /*0020*/ 	.word	0x00000000
	.align		4
        /*0024*/ 	.word	0xfffffffc


//--------------------- .nv.constant4             --------------------------
	.section	.nv.constant4,"a",@progbits
	.align	8
	.align		8
.nv.constant4:
        /*0000*/ 	.dword	vprintf
	.align		8
        /*0008*/ 	.dword	$str
	.align		8
        /*0010*/ 	.dword	$str$1


//--------------------- .text._Z9sum_arrayPiS_m   --------------------------
	.section	.text._Z9sum_arrayPiS_m,"ax",@progbits
	.align	128
        .global         _Z9sum_arrayPiS_m
        .type           _Z9sum_arrayPiS_m,@function
        .size           _Z9sum_arrayPiS_m,(.L_x_3 - _Z9sum_arrayPiS_m)
        .other          _Z9sum_arrayPiS_m,@"STO_CUDA_ENTRY STV_DEFAULT"
_Z9sum_arrayPiS_m:
.text._Z9sum_arrayPiS_m:
[----:B------:R-:W0:Y:S01]  /*0000*/  LDC R1, c[0x0][0x37c] ;  /* 0x0000df00ff017b82 */ /* 0x000e220000000800 */
[----:B------:R-:W-:Y:S01]  /*0010*/  MOV R2, 0x0 ;  /* 0x0000000000027802 */ /* 0x000fe20000000f00 */
[----:B------:R-:W1:Y:S01]  /*0020*/  LDCU UR4, c[0x0][0x2f8] ;  /* 0x00005f00ff0477ac */ /* 0x000e620008000800 */
[----:B0-----:R-:W-:Y:S01]  /*0030*/  VIADD R1, R1, 0xfffffff8 ;  /* 0xfffffff801017836 */ /* 0x001fe20000000000 */
[----:B------:R-:W-:-:S04]  /*0040*/  CS2R R6, SRZ ;  /* 0x0000000000067805 */ /* 0x000fc8000001ff00 */
[----:B------:R0:W2:Y:S01]  /*0050*/  LDC.64 R8, c[0x4][R2] ;  /* 0x0100000002087b82 */ /* 0x0000a20000000a00 */
[----:B------:R-:W3:Y:S01]  /*0060*/  LDCU.64 UR6, c[0x4][0x8] ;  /* 0x01000100ff0677ac */ /* 0x000ee20008000a00 */
[----:B------:R-:W4:Y:S01]  /*0070*/  LDCU UR5, c[0x0][0x2fc] ;  /* 0x00005f80ff0577ac */ /* 0x000f220008000800 */
[----:B-1----:R-:W-:Y:S01]  /*0080*/  IADD3 R18, P0, PT, R1, UR4, RZ ;  /* 0x0000000401127c10 */ /* 0x002fe2000ff1e0ff */
[----:B---3--:R-:W-:Y:S02]  /*0090*/  IMAD.U32 R4, RZ, RZ, UR6 ;  /* 0x00000006ff047e24 */ /* 0x008fe4000f8e00ff */
[----:B------:R-:W-:Y:S01]  /*00a0*/  IMAD.U32 R5, RZ, RZ, UR7 ;  /* 0x00000007ff057e24 */ /* 0x000fe2000f8e00ff */
[----:B0---4-:R-:W-:-:S09]  /*00b0*/  IADD3.X R19, PT, PT, RZ, UR5, RZ, P0, !PT ;  /* 0x00000005ff137c10 */ /* 0x011fd200087fe4ff */
[----:B------:R-:W-:-:S07]  /*00c0*/  LEPC R20, `(.L_x_0) ;  /* 0x000000001014794e */ /* 0x000fce0000000000 */
[----:B--2---:R-:W-:Y:S05]  /*00d0*/  CALL.ABS.NOINC R8 ;  /* 0x0000000008007343 */ /* 0x004fea0003c00000 */
.L_x_0:
[----:B------:R-:W0:Y:S01]  /*00e0*/  LDC.64 R8, c[0x0][0x390] ;  /* 0x0000e400ff087b82 */ /* 0x000e220000000a00 */
[----:B------:R-:W1:Y:S01]  /*00f0*/  LDCU.64 UR4, c[0x4][0x10] ;  /* 0x01000200ff0477ac */ /* 0x000e620008000a00 */
[----:B------:R-:W-:Y:S01]  /*0100*/  MOV R6, R18 ;  /* 0x0000001200067202 */ /* 0x000fe20000000f00 */
[----:B------:R-:W-:-:S05]  /*0110*/  IMAD.MOV.U32 R7, RZ, RZ, R19 ;  /* 0x000000ffff077224 */ /* 0x000fca00078e0013 */
[----:B------:R-:W2:Y:S08]  /*0120*/  LDC.64 R2, c[0x4][R2] ;  /* 0x0100000002027b82 */ /* 0x000eb00000000a00 */
[----:B------:R-:W3:Y:S01]  /*0130*/  LDC.64 R16, c[0x0][0x358] ;  /* 0x0000d600ff107b82 */ /* 0x000ee20000000a00 */
[----:B-1----:R-:W-:Y:S02]  /*0140*/  IMAD.U32 R4, RZ, RZ, UR4 ;  /* 0x00000004ff047e24 */ /* 0x002fe4000f8e00ff */
[----:B------:R-:W-:Y:S01]  /*0150*/  IMAD.U32 R5, RZ, RZ, UR5 ;  /* 0x00000005ff057e24 */ /* 0x000fe2000f8e00ff */
[----:B0-----:R0:W-:Y:S06]  /*0160*/  STL.64 [R1], R8 ;  /* 0x0000000801007387 */ /* 0x0011ec0000100a00 */
[----:B------:R-:W-:-:S07]  /*0170*/  LEPC R20, `(.L_x_1) ;  /* 0x000000001014794e */ /* 0x000fce0000000000 */
[----:B0-23--:R-:W-:Y:S05]  /*0180*/  CALL.ABS.NOINC R2 ;  /* 0x0000000002007343 */ /* 0x00dfea0003c00000 */
.L_x_1:
[----:B------:R-:W0:Y:S01]  /*0190*/  LDC.64 R2, c[0x0][0x388] ;  /* 0x0000e200ff027b82 */ /* 0x000e220000000a00 */
[C---:B------:R-:W-:Y:S02]  /*01a0*/  R2UR UR4, R16.reuse ;  /* 0x00000000100472ca */ /* 0x040fe400000e0000 */
[C---:B------:R-:W-:Y:S02]  /*01b0*/  R2UR UR5, R17.reuse ;  /* 0x00000000110572ca */ /* 0x040fe400000e0000 */
[----:B------:R-:W-:Y:S02]  /*01c0*/  R2UR UR6, R16 ;  /* 0x00000000100672ca */ /* 0x000fe400000e0000 */
[----:B------:R-:W-:Y:S01]  /*01d0*/  R2UR UR7, R17 ;  /* 0x00000000110772ca */ /* 0x000fe200000e0000 */
[----:B------:R-:W1:Y:S08]  /*01e0*/  LDC.64 R4, c[0x0][0x380] ;  /* 0x0000e000ff047b82 */ /* 0x000e700000000a00 */
[----:B0-----:R-:W2:Y:S04]  /*01f0*/  LDG.E R0, desc[UR4][R2.64] ;  /* 0x0000000402007981 */ /* 0x001ea8000c1e1900 */
[----:B-1----:R-:W2:Y:S02]  /*0200*/  LDG.E R7, desc[UR6][R4.64] ;  /* 0x0000000604077981 */ /* 0x002ea4000c1e1900 */
[----:B--2---:R-:W-:-:S05]  /*0210*/  IMAD.IADD R7, R0, 0x1, R7 ;  /* 0x0000000100077824 */ /* 0x004fca00078e0207 */
[----:B------:R0:W-:Y:S04]  /*0220*/  STG.E desc[UR4][R2.64], R7 ;  /* 0x0000000702007986 */ /* 0x0001e8000c101904 */
[----:B------:R-:W2:Y:S02]  /*0230*/  LDG.E R0, desc[UR6][R4.64+0x4] ;  /* 0x0000040604007981 */ /* 0x000ea4000c1e1900 */
[----:B--2---:R-:W-:-:S05]  /*0240*/  IADD3 R9, PT, PT, R7, R0, RZ ;  /* 0x0000000007097210 */ /* 0x004fca0007ffe0ff */
[----:B------:R1:W-:Y:S04]  /*0250*/  STG.E desc[UR4][R2.64], R9 ;  /* 0x0000000902007986 */ /* 0x0003e8000c101904 */
[----:B------:R-:W2:Y:S02]  /*0260*/  LDG.E R0, desc[UR6][R4.64+0x8] ;  /* 0x0000080604007981 */ /* 0x000ea4000c1e1900 */
[----:B--2---:R-:W-:-:S05]  /*0270*/  IMAD.IADD R11, R9, 0x1, R0 ;  /* 0x00000001090b7824 */ /* 0x004fca00078e0200 */
[----:B------:R2:W-:Y:S04]  /*0280*/  STG.E desc[UR4][R2.64], R11 ;  /* 0x0000000b02007986 */ /* 0x0005e8000c101904 */
[----:B------:R-:W0:Y:S02]  /*0290*/  LDG.E R0, desc[UR6][R4.64+0xc] ;  /* 0x00000c0604007981 */ /* 0x000e24000c1e1900 */
[----:B0-----:R-:W-:-:S05]  /*02a0*/  IMAD.IADD R7, R11, 0x1, R0 ;  /* 0x000000010b077824 */ /* 0x001fca00078e0200 */
[----:B------:R0:W-:Y:S04]  /*02b0*/  STG.E desc[UR4][R2.64], R7 ;  /* 0x0000000702007986 */ /* 0x0001e8000c101904 */
[----:B------:R-:W1:Y:S02]  /*02c0*/  LDG.E R0, desc[UR6][R4.64+0x10] ;  /* 0x0000100604007981 */ /* 0x000e64000c1e1900 */
[----:B-1----:R-:W-:-:S05]  /*02d0*/  IADD3 R9, PT, PT, R7, R0, RZ ;  /* 0x0000000007097210 */ /* 0x002fca0007ffe0ff */
        /* <DEDUP_REMOVED lines=9> */
[----:B------:R-:W-:Y:S04]  /*0370*/  STG.E desc[UR4][R2.64], R9 ;  /* 0x0000000902007986 */ /* 0x000fe8000c101904 */
[----:B------:R-:W2:Y:S02]  /*0380*/  LDG.E R0, desc[UR6][R4.64+0x20] ;  /* 0x0000200604007981 */ /* 0x000ea4000c1e1900 */
[----:B--2---:R-:W-:-:S05]  /*0390*/  IMAD.IADD R11, R9, 0x1, R0 ;  /* 0x00000001090b7824 */ /* 0x004fca00078e0200 */
[----:B------:R-:W-:Y:S04]  /*03a0*/  STG.E desc[UR4][R2.64], R11 ;  /* 0x0000000b02007986 */ /* 0x000fe8000c101904 */
[----:B------:R-:W0:Y:S02]  /*03b0*/  LDG.E R0, desc[UR6][R4.64+0x24] ;  /* 0x0000240604007981 */ /* 0x000e24000c1e1900 */
[----:B0-----:R-:W-:-:S05]  /*03c0*/  IADD3 R7, PT, PT, R11, R0, RZ ;  /* 0x000000000b077210 */ /* 0x001fca0007ffe0ff */
[----:B------:R-:W-:Y:S01]  /*03d0*/  STG.E desc[UR4][R2.64], R7 ;  /* 0x0000000702007986 */ /* 0x000fe2000c101904 */
[----:B------:R-:W-:Y:S05]  /*03e0*/  EXIT ;  /* 0x000000000000794d */ /* 0x000fea0003800000 */
.L_x_2:
[----:B------:R-:W-:-:S00]  /*03f0*/  BRA `(.L_x_2) ;  /* 0xfffffffc00fc7947 */ /* 0x000fc0000383ffff */
[----:B------:R-:W-:-:S00]  /*0400*/  NOP ;  /* 0x0000000000007918 */ /* 0x000fc00000000000 */
[----:B------:R-:W-:-:S00]  /*0410*/  NOP ;  /* 0x0000000000007918 */ /* 0x000fc00000000000 */
[----:B------:R-:W-:-:S00]  /*0420*/  NOP ;  /* 0x0000000000007918 */ /* 0x000fc00000000000 */
[----:B------:R-:W-:-:S00]  /*0430*/  NOP ;  /* 0x0000000000007918 */ /* 0x000fc00000000000 */
[----:B------:R-:W-:-:S00]  /*0440*/  NOP ;  /* 0x0000000000007918 */ /* 0x000fc00000000000 */
[----:B------:R-:W-:-:S00]  /*0450*/  NOP ;  /* 0x0000000000007918 */ /* 0x000fc00000000000 */
[----:B------:R-:W-:-:S00]  /*0460*/  NOP ;  /* 0x0000000000007918 */ /* 0x000fc00000000000 */
[----:B------:R-:W-:-:S00]  /*0470*/  NOP ;  /* 0x0000000000007918 */ /* 0x000fc00000000000 */
.L_x_3:


//--------------------- .nv.global.init           --------------------------
	.section	.nv.global.init,"aw",@progbits
.nv.global.init:
	.type		$str$1,@object
	.size		$str$1,($str - $str$1)
$str$1:
        /*0000*/ 	.byte	0x70, 0x61, 0x72, 0x61, 0x6d, 0x3a, 0x20, 0x25, 0x6c, 0x75, 0x0a, 0x00
	.type		$str,@object
	.size		$str,(.L_0 - $str)
$str:
        /*000c*/ 	.byte	0x69, 0x6e, 0x73, 0x69, 0x64, 0x65, 0x20, 0x73, 0x75, 0x6d, 0x5f, 0x61, 0x72, 0x72, 0x61, 0x79
        /*001c*/ 	.byte	0x0a, 0x00
.L_0:


//--------------------- .nv.shared.reserved.0     --------------------------
	.section	.nv.shared.reserved.0,"aw",@nobits
	.weak		__nv_reservedSMEM_offset_0_alias
	.size		__nv_reservedSMEM_offset_0_alias, 0, 64
	.other		__nv_reservedSMEM_offset_0_alias,@"STO_CUDA_RESERVED_SHARED STV_DEFAULT"
__nv_reservedSMEM_offset_0_alias:
	.zero		0
	.zero		64


//--------------------- .nv.constant0._Z9sum_arrayPiS_m --------------------------
	.section	.nv.constant0._Z9sum_arrayPiS_m,"a",@progbits
	.sectionflags	@""
	.align	4
.nv.constant0._Z9sum_arrayPiS_m:
	.zero		920


//--------------------- SYMBOLS --------------------------

	.type		.nv.reservedSmem.offset0,@object
	.size		.nv.reservedSmem.offset0,0x4
	.type		vprintf,@function
